//
// Generated by NVIDIA NVVM Compiler
//
// Compiler Build ID: CL-36424714
// Cuda compilation tools, release 13.0, V13.0.88
// Based on NVVM 20.0.0
//

.version 9.0
.target sm_100
.address_size 64

	// .globl	_ZN3cub18CUB_300001_SM_10006detail11EmptyKernelIvEEvv
.global .align 4 .b8 precalc_xorwow_matrix[102400];
.global .align 4 .b8 precalc_xorwow_offset_matrix[102400];
.global .align 4 .b8 mrg32k3aM1[2304];
.global .align 4 .b8 mrg32k3aM2[2304];
.global .align 4 .b8 mrg32k3aM1SubSeq[2016];
.global .align 4 .b8 mrg32k3aM2SubSeq[2016];
.global .align 4 .b8 mrg32k3aM1Seq[2304];
.global .align 4 .b8 mrg32k3aM2Seq[2304];
.const .align 8 .b8 __cr_lgamma_table[72];
.global .align 4 .f32 _TOL_ParticleOnGridBound = 0f33D6BF95;
.global .align 1 .b8 _ZN40_INTERNAL_3cc3c5e6_4_k_cu_98a023a4_814084cuda3std3__45__cpo5beginE[1];
.global .align 1 .b8 _ZN40_INTERNAL_3cc3c5e6_4_k_cu_98a023a4_814084cuda3std3__45__cpo3endE[1];
.global .align 1 .b8 _ZN40_INTERNAL_3cc3c5e6_4_k_cu_98a023a4_814084cuda3std3__45__cpo6cbeginE[1];
.global .align 1 .b8 _ZN40_INTERNAL_3cc3c5e6_4_k_cu_98a023a4_814084cuda3std3__45__cpo4cendE[1];
.global .align 1 .b8 _ZN40_INTERNAL_3cc3c5e6_4_k_cu_98a023a4_814084cuda3std3__45__cpo6rbeginE[1];
.global .align 1 .b8 _ZN40_INTERNAL_3cc3c5e6_4_k_cu_98a023a4_814084cuda3std3__45__cpo4rendE[1];
.global .align 1 .b8 _ZN40_INTERNAL_3cc3c5e6_4_k_cu_98a023a4_814084cuda3std3__45__cpo7crbeginE[1];
.global .align 1 .b8 _ZN40_INTERNAL_3cc3c5e6_4_k_cu_98a023a4_814084cuda3std3__45__cpo5crendE[1];
.global .align 1 .b8 _ZN40_INTERNAL_3cc3c5e6_4_k_cu_98a023a4_814084cuda3std3__442_GLOBAL__N__3cc3c5e6_4_k_cu_98a023a4_814086ignoreE[1];
.global .align 1 .b8 _ZN40_INTERNAL_3cc3c5e6_4_k_cu_98a023a4_814084cuda3std3__419piecewise_constructE[1];
.global .align 1 .b8 _ZN40_INTERNAL_3cc3c5e6_4_k_cu_98a023a4_814084cuda3std3__48in_placeE[1];
.global .align 1 .b8 _ZN40_INTERNAL_3cc3c5e6_4_k_cu_98a023a4_814084cuda3std3__420unreachable_sentinelE[1];
.global .align 1 .b8 _ZN40_INTERNAL_3cc3c5e6_4_k_cu_98a023a4_814084cuda3std3__47nulloptE[1];
.global .align 1 .b8 _ZN40_INTERNAL_3cc3c5e6_4_k_cu_98a023a4_814084cuda3std3__48unexpectE[1];
.global .align 1 .b8 _ZN40_INTERNAL_3cc3c5e6_4_k_cu_98a023a4_814084cuda3std6ranges3__45__cpo4swapE[1];
.global .align 1 .b8 _ZN40_INTERNAL_3cc3c5e6_4_k_cu_98a023a4_814084cuda3std6ranges3__45__cpo9iter_moveE[1];
.global .align 1 .b8 _ZN40_INTERNAL_3cc3c5e6_4_k_cu_98a023a4_814084cuda3std6ranges3__45__cpo5beginE[1];
.global .align 1 .b8 _ZN40_INTERNAL_3cc3c5e6_4_k_cu_98a023a4_814084cuda3std6ranges3__45__cpo3endE[1];
.global .align 1 .b8 _ZN40_INTERNAL_3cc3c5e6_4_k_cu_98a023a4_814084cuda3std6ranges3__45__cpo6cbeginE[1];
.global .align 1 .b8 _ZN40_INTERNAL_3cc3c5e6_4_k_cu_98a023a4_814084cuda3std6ranges3__45__cpo4cendE[1];
.global .align 1 .b8 _ZN40_INTERNAL_3cc3c5e6_4_k_cu_98a023a4_814084cuda3std6ranges3__45__cpo7advanceE[1];
.global .align 1 .b8 _ZN40_INTERNAL_3cc3c5e6_4_k_cu_98a023a4_814084cuda3std6ranges3__45__cpo9iter_swapE[1];
.global .align 1 .b8 _ZN40_INTERNAL_3cc3c5e6_4_k_cu_98a023a4_814084cuda3std6ranges3__45__cpo4nextE[1];
.global .align 1 .b8 _ZN40_INTERNAL_3cc3c5e6_4_k_cu_98a023a4_814084cuda3std6ranges3__45__cpo4prevE[1];
.global .align 1 .b8 _ZN40_INTERNAL_3cc3c5e6_4_k_cu_98a023a4_814084cuda3std6ranges3__45__cpo4dataE[1];
.global .align 1 .b8 _ZN40_INTERNAL_3cc3c5e6_4_k_cu_98a023a4_814084cuda3std6ranges3__45__cpo5cdataE[1];
.global .align 1 .b8 _ZN40_INTERNAL_3cc3c5e6_4_k_cu_98a023a4_814084cuda3std6ranges3__45__cpo4sizeE[1];
.global .align 1 .b8 _ZN40_INTERNAL_3cc3c5e6_4_k_cu_98a023a4_814084cuda3std6ranges3__45__cpo5ssizeE[1];
.global .align 1 .b8 _ZN40_INTERNAL_3cc3c5e6_4_k_cu_98a023a4_814084cuda3std6ranges3__45__cpo8distanceE[1];
.global .align 1 .b8 _ZN40_INTERNAL_3cc3c5e6_4_k_cu_98a023a4_814086thrust24THRUST_300001_SM_1000_NS8cuda_cub3parE[1];
.global .align 1 .b8 _ZN40_INTERNAL_3cc3c5e6_4_k_cu_98a023a4_814086thrust24THRUST_300001_SM_1000_NS8cuda_cub10par_nosyncE[1];
.global .align 1 .b8 _ZN40_INTERNAL_3cc3c5e6_4_k_cu_98a023a4_814086thrust24THRUST_300001_SM_1000_NS6system6detail10sequential3seqE[1];
.global .align 1 .b8 _ZN40_INTERNAL_3cc3c5e6_4_k_cu_98a023a4_814086thrust24THRUST_300001_SM_1000_NS12placeholders2_1E[1];
.global .align 1 .b8 _ZN40_INTERNAL_3cc3c5e6_4_k_cu_98a023a4_814086thrust24THRUST_300001_SM_1000_NS12placeholders2_2E[1];
.global .align 1 .b8 _ZN40_INTERNAL_3cc3c5e6_4_k_cu_98a023a4_814086thrust24THRUST_300001_SM_1000_NS12placeholders2_3E[1];
.global .align 1 .b8 _ZN40_INTERNAL_3cc3c5e6_4_k_cu_98a023a4_814086thrust24THRUST_300001_SM_1000_NS12placeholders2_4E[1];
.global .align 1 .b8 _ZN40_INTERNAL_3cc3c5e6_4_k_cu_98a023a4_814086thrust24THRUST_300001_SM_1000_NS12placeholders2_5E[1];
.global .align 1 .b8 _ZN40_INTERNAL_3cc3c5e6_4_k_cu_98a023a4_814086thrust24THRUST_300001_SM_1000_NS12placeholders2_6E[1];
.global .align 1 .b8 _ZN40_INTERNAL_3cc3c5e6_4_k_cu_98a023a4_814086thrust24THRUST_300001_SM_1000_NS12placeholders2_7E[1];
.global .align 1 .b8 _ZN40_INTERNAL_3cc3c5e6_4_k_cu_98a023a4_814086thrust24THRUST_300001_SM_1000_NS12placeholders2_8E[1];
.global .align 1 .b8 _ZN40_INTERNAL_3cc3c5e6_4_k_cu_98a023a4_814086thrust24THRUST_300001_SM_1000_NS12placeholders2_9E[1];
.global .align 1 .b8 _ZN40_INTERNAL_3cc3c5e6_4_k_cu_98a023a4_814086thrust24THRUST_300001_SM_1000_NS12placeholders3_10E[1];
.global .align 1 .b8 _ZN40_INTERNAL_3cc3c5e6_4_k_cu_98a023a4_814086thrust24THRUST_300001_SM_1000_NS3seqE[1];

.visible .entry _ZN3cub18CUB_300001_SM_10006detail11EmptyKernelIvEEvv()
{


	ret;

}


// ===== COMPILED SASS (sm_100) =====

	.target	sm_100

	.elftype	@"ET_EXEC"


//--------------------- .note.nv.tkinfo           --------------------------
	.section	.note.nv.tkinfo,"",@"SHT_NOTE"
	.sectionflags	@"SHF_NOTE_NV_TKINFO"
	.tkinfo
        /*0018*/ 	.word	0x00000002
        /*0030*/ 	.string	""
        /*0030*/ 	.string	"ptxas"
        /*0030*/ 	.string	"Cuda compilation tools, release 13.0, V13.0.88"
        /*0030*/ 	.string	"Build cuda_13.0.r13.0/compiler.36424714_0"
        /*0030*/ 	.string	"-arch sm_100 -m 64 "



//--------------------- .note.nv.cuinfo           --------------------------
	.section	.note.nv.cuinfo,"",@"SHT_NOTE"
	.sectionflags	@"SHF_NOTE_NV_CUINFO"
        /*0018*/ 	.short	0x0002
        /*001a*/ 	.short	0x0064
        /*001c*/ 	.short	0x0082
	.zero		2


//--------------------- .nv.info                  --------------------------
	.section	.nv.info,"",@"SHT_CUDA_INFO"
	.align	4


	//----- nvinfo : EIATTR_REGCOUNT
	.align		4
        /*0000*/ 	.byte	0x04, 0x2f
        /*0002*/ 	.short	(.L_54 - .L_53)
	.align		4
.L_53:
        /*0004*/ 	.word	index@(_ZN3cub18CUB_300001_SM_10006detail11EmptyKernelIvEEvv)
        /*0008*/ 	.word	0x00000004


	//----- nvinfo : EIATTR_FRAME_SIZE
	.align		4
.L_54:
        /*000c*/ 	.byte	0x04, 0x11
        /*000e*/ 	.short	(.L_56 - .L_55)
	.align		4
.L_55:
        /*0010*/ 	.word	index@(_ZN3cub18CUB_300001_SM_10006detail11EmptyKernelIvEEvv)
        /*0014*/ 	.word	0x00000000


	//----- nvinfo : EIATTR_MIN_STACK_SIZE
	.align		4
.L_56:
        /*0018*/ 	.byte	0x04, 0x12
        /*001a*/ 	.short	(.L_58 - .L_57)
	.align		4
.L_57:
        /*001c*/ 	.word	index@(_ZN3cub18CUB_300001_SM_10006detail11EmptyKernelIvEEvv)
        /*0020*/ 	.word	0x00000000
.L_58:


//--------------------- .nv.compat                --------------------------
	.section	.nv.compat,"",@"SHT_CUDA_COMPAT_INFO"
	.align	4
        /*0000*/ 	.byte	0x02, 0x09, 0x00, 0x00, 0x02, 0x02, 0x01, 0x00, 0x02, 0x05, 0x05, 0x00, 0x03, 0x07, 0x01, 0x01
        /*0010*/ 	.byte	0x02, 0x03, 0x00, 0x00, 0x02, 0x06, 0x01, 0x00, 0x04, 0x0b, 0x08, 0x00, 0x09, 0x00, 0x00, 0x00
        /*0020*/ 	.byte	0x00, 0x00, 0x00, 0x00


//--------------------- .nv.info._ZN3cub18CUB_300001_SM_10006detail11EmptyKernelIvEEvv --------------------------
	.section	.nv.info._ZN3cub18CUB_300001_SM_10006detail11EmptyKernelIvEEvv,"",@"SHT_CUDA_INFO"
	.sectionflags	@""
	.align	4


	//----- nvinfo : EIATTR_CUDA_API_VERSION
	.align		4
        /*0000*/ 	.byte	0x04, 0x37
        /*0002*/ 	.short	(.L_60 - .L_59)
.L_59:
        /*0004*/ 	.word	0x00000082


	//----- nvinfo : EIATTR_SPARSE_MMA_MASK
	.align		4
.L_60:
        /*0008*/ 	.byte	0x03, 0x50
        /*000a*/ 	.short	0x0000


	//----- nvinfo : EIATTR_MAXREG_COUNT
	.align		4
        /*000c*/ 	.byte	0x03, 0x1b
        /*000e*/ 	.short	0x00ff


	//----- nvinfo : EIATTR_MERCURY_ISA_VERSION
	.align		4
        /*0010*/ 	.byte	0x03, 0x5f
        /*0012*/ 	.short	0x0101


	//----- nvinfo : EIATTR_VRC_CTA_INIT_COUNT
	.align		4
        /*0014*/ 	.byte	0x02, 0x4a
	.zero		1
	.zero		1


	//----- nvinfo : EIATTR_EXIT_INSTR_OFFSETS
	.align		4
        /*0018*/ 	.byte	0x04, 0x1c
        /*001a*/ 	.short	(.L_62 - .L_61)


	//   ....[0]....
.L_61:
        /*001c*/ 	.word	0x00000010


	//----- nvinfo : EIATTR_SW_WAR
	.align		4
.L_62:
        /*0020*/ 	.byte	0x04, 0x36
        /*0022*/ 	.short	(.L_64 - .L_63)
.L_63:
        /*0024*/ 	.word	0x00000008
.L_64:


//--------------------- .nv.callgraph             --------------------------
	.section	.nv.callgraph,"",@"SHT_CUDA_CALLGRAPH"
	.align	4
	.sectionentsize	8
	.align		4
        /*0000*/ 	.word	0x00000000
	.align		4
        /*0004*/ 	.word	0xffffffff
	.align		4
        /*0008*/ 	.word	0x00000000
	.align		4
        /*000c*/ 	.word	0xfffffffe
	.align		4
        /*0010*/ 	.word	0x00000000
	.align		4
        /*0014*/ 	.word	0xfffffffd
	.align		4
        /*0018*/ 	.word	0x00000000
	.align		4
        /*001c*/ 	.word	0xfffffffc


//--------------------- .nv.constant4             --------------------------
	.section	.nv.constant4,"a",@progbits
	.align	8
	.align		8
.nv.constant4:
        /*0000*/ 	.dword	precalc_xorwow_matrix
	.align		8
        /*0008*/ 	.dword	precalc_xorwow_offset_matrix
	.align		8
        /*0010*/ 	.dword	mrg32k3aM1
	.align		8
        /*0018*/ 	.dword	mrg32k3aM2
	.align		8
        /*0020*/ 	.dword	mrg32k3aM1SubSeq
	.align		8
        /*0028*/ 	.dword	mrg32k3aM2SubSeq
	.align		8
        /*0030*/ 	.dword	mrg32k3aM1Seq
	.align		8
        /*0038*/ 	.dword	mrg32k3aM2Seq
	.align		8
        /*0040*/ 	.dword	_TOL_ParticleOnGridBound
	.align		8
        /*0048*/ 	.dword	_ZN40_INTERNAL_3cc3c5e6_4_k_cu_98a023a4_817854cuda3std3__45__cpo5beginE
	.align		8
        /*0050*/ 	.dword	_ZN40_INTERNAL_3cc3c5e6_4_k_cu_98a023a4_817854cuda3std3__45__cpo3endE
	.align		8
        /*0058*/ 	.dword	_ZN40_INTERNAL_3cc3c5e6_4_k_cu_98a023a4_817854cuda3std3__45__cpo6cbeginE
	.align		8
        /*0060*/ 	.dword	_ZN40_INTERNAL_3cc3c5e6_4_k_cu_98a023a4_817854cuda3std3__45__cpo4cendE
	.align		8
        /*0068*/ 	.dword	_ZN40_INTERNAL_3cc3c5e6_4_k_cu_98a023a4_817854cuda3std3__45__cpo6rbeginE
	.align		8
        /*0070*/ 	.dword	_ZN40_INTERNAL_3cc3c5e6_4_k_cu_98a023a4_817854cuda3std3__45__cpo4rendE
	.align		8
        /*0078*/ 	.dword	_ZN40_INTERNAL_3cc3c5e6_4_k_cu_98a023a4_817854cuda3std3__45__cpo7crbeginE
	.align		8
        /*0080*/ 	.dword	_ZN40_INTERNAL_3cc3c5e6_4_k_cu_98a023a4_817854cuda3std3__45__cpo5crendE
	.align		8
        /*0088*/ 	.dword	_ZN40_INTERNAL_3cc3c5e6_4_k_cu_98a023a4_817854cuda3std3__442_GLOBAL__N__3cc3c5e6_4_k_cu_98a023a4_817856ignoreE
	.align		8
        /*0090*/ 	.dword	_ZN40_INTERNAL_3cc3c5e6_4_k_cu_98a023a4_817854cuda3std3__419piecewise_constructE
	.align		8
        /*0098*/ 	.dword	_ZN40_INTERNAL_3cc3c5e6_4_k_cu_98a023a4_817854cuda3std3__48in_placeE
	.align		8
        /*00a0*/ 	.dword	_ZN40_INTERNAL_3cc3c5e6_4_k_cu_98a023a4_817854cuda3std3__420unreachable_sentinelE
	.align		8
        /*00a8*/ 	.dword	_ZN40_INTERNAL_3cc3c5e6_4_k_cu_98a023a4_817854cuda3std3__47nulloptE
	.align		8
        /*00b0*/ 	.dword	_ZN40_INTERNAL_3cc3c5e6_4_k_cu_98a023a4_817854cuda3std3__48unexpectE
	.align		8
        /*00b8*/ 	.dword	_ZN40_INTERNAL_3cc3c5e6_4_k_cu_98a023a4_817854cuda3std6ranges3__45__cpo4swapE
	.align		8
        /*00c0*/ 	.dword	_ZN40_INTERNAL_3cc3c5e6_4_k_cu_98a023a4_817854cuda3std6ranges3__45__cpo9iter_moveE
	.align		8
        /*00c8*/ 	.dword	_ZN40_INTERNAL_3cc3c5e6_4_k_cu_98a023a4_817854cuda3std6ranges3__45__cpo5beginE
	.align		8
        /*00d0*/ 	.dword	_ZN40_INTERNAL_3cc3c5e6_4_k_cu_98a023a4_817854cuda3std6ranges3__45__cpo3endE
	.align		8
        /*00d8*/ 	.dword	_ZN40_INTERNAL_3cc3c5e6_4_k_cu_98a023a4_817854cuda3std6ranges3__45__cpo6cbeginE
	.align		8
        /*00e0*/ 	.dword	_ZN40_INTERNAL_3cc3c5e6_4_k_cu_98a023a4_817854cuda3std6ranges3__45__cpo4cendE
	.align		8
        /*00e8*/ 	.dword	_ZN40_INTERNAL_3cc3c5e6_4_k_cu_98a023a4_817854cuda3std6ranges3__45__cpo7advanceE
	.align		8
        /*00f0*/ 	.dword	_ZN40_INTERNAL_3cc3c5e6_4_k_cu_98a023a4_817854cuda3std6ranges3__45__cpo9iter_swapE
	.align		8
        /*00f8*/ 	.dword	_ZN40_INTERNAL_3cc3c5e6_4_k_cu_98a023a4_817854cuda3std6ranges3__45__cpo4nextE
	.align		8
        /*0100*/ 	.dword	_ZN40_INTERNAL_3cc3c5e6_4_k_cu_98a023a4_817854cuda3std6ranges3__45__cpo4prevE
	.align		8
        /*0108*/ 	.dword	_ZN40_INTERNAL_3cc3c5e6_4_k_cu_98a023a4_817854cuda3std6ranges3__45__cpo4dataE
	.align		8
        /*0110*/ 	.dword	_ZN40_INTERNAL_3cc3c5e6_4_k_cu_98a023a4_817854cuda3std6ranges3__45__cpo5cdataE
	.align		8
        /*0118*/ 	.dword	_ZN40_INTERNAL_3cc3c5e6_4_k_cu_98a023a4_817854cuda3std6ranges3__45__cpo4sizeE
	.align		8
        /*0120*/ 	.dword	_ZN40_INTERNAL_3cc3c5e6_4_k_cu_98a023a4_817854cuda3std6ranges3__45__cpo5ssizeE
	.align		8
        /*0128*/ 	.dword	_ZN40_INTERNAL_3cc3c5e6_4_k_cu_98a023a4_817854cuda3std6ranges3__45__cpo8distanceE
	.align		8
        /*0130*/ 	.dword	_ZN40_INTERNAL_3cc3c5e6_4_k_cu_98a023a4_817856thrust24THRUST_300001_SM_1000_NS8cuda_cub3parE
	.align		8
        /*0138*/ 	.dword	_ZN40_INTERNAL_3cc3c5e6_4_k_cu_98a023a4_817856thrust24THRUST_300001_SM_1000_NS8cuda_cub10par_nosyncE
	.align		8
        /*0140*/ 	.dword	_ZN40_INTERNAL_3cc3c5e6_4_k_cu_98a023a4_817856thrust24THRUST_300001_SM_1000_NS6system6detail10sequential3seqE
	.align		8
        /*0148*/ 	.dword	_ZN40_INTERNAL_3cc3c5e6_4_k_cu_98a023a4_817856thrust24THRUST_300001_SM_1000_NS12placeholders2_1E
	.align		8
        /*0150*/ 	.dword	_ZN40_INTERNAL_3cc3c5e6_4_k_cu_98a023a4_817856thrust24THRUST_300001_SM_1000_NS12placeholders2_2E
	.align		8
        /*0158*/ 	.dword	_ZN40_INTERNAL_3cc3c5e6_4_k_cu_98a023a4_817856thrust24THRUST_300001_SM_1000_NS12placeholders2_3E
	.align		8
        /*0160*/ 	.dword	_ZN40_INTERNAL_3cc3c5e6_4_k_cu_98a023a4_817856thrust24THRUST_300001_SM_1000_NS12placeholders2_4E
	.align		8
        /*0168*/ 	.dword	_ZN40_INTERNAL_3cc3c5e6_4_k_cu_98a023a4_817856thrust24THRUST_300001_SM_1000_NS12placeholders2_5E
	.align		8
        /*0170*/ 	.dword	_ZN40_INTERNAL_3cc3c5e6_4_k_cu_98a023a4_817856thrust24THRUST_300001_SM_1000_NS12placeholders2_6E
	.align		8
        /*0178*/ 	.dword	_ZN40_INTERNAL_3cc3c5e6_4_k_cu_98a023a4_817856thrust24THRUST_300001_SM_1000_NS12placeholders2_7E
	.align		8
        /*0180*/ 	.dword	_ZN40_INTERNAL_3cc3c5e6_4_k_cu_98a023a4_817856thrust24THRUST_300001_SM_1000_NS12placeholders2_8E
	.align		8
        /*0188*/ 	.dword	_ZN40_INTERNAL_3cc3c5e6_4_k_cu_98a023a4_817856thrust24THRUST_300001_SM_1000_NS12placeholders2_9E
	.align		8
        /*0190*/ 	.dword	_ZN40_INTERNAL_3cc3c5e6_4_k_cu_98a023a4_817856thrust24THRUST_300001_SM_1000_NS12placeholders3_10E
	.align		8
        /*0198*/ 	.dword	_ZN40_INTERNAL_3cc3c5e6_4_k_cu_98a023a4_817856thrust24THRUST_300001_SM_1000_NS3seqE


//--------------------- .nv.constant3             --------------------------
	.section	.nv.constant3,"a",@progbits
	.align	8
.nv.constant3:
	.type		__cr_lgamma_table,@object
	.size		__cr_lgamma_table,(.L_8 - __cr_lgamma_table)
__cr_lgamma_table:
        /*0000*/ 	.byte	0x00, 0x00, 0x00, 0x00, 0x00, 0x00, 0x00, 0x00, 0x00, 0x00, 0x00, 0x00, 0x00, 0x00, 0x00, 0x00
        /*0010*/ 	.byte	0xef, 0x39, 0xfa, 0xfe, 0x42, 0x2e, 0xe6, 0x3f, 0x02, 0x20, 0x2a, 0xfa, 0x0b, 0xab, 0xfc, 0x3f
        /*0020*/ 	.byte	0xf9, 0x2c, 0x92, 0x7c, 0xa7, 0x6c, 0x09, 0x40, 0xc9, 0x79, 0x44, 0x3c, 0x64, 0x26, 0x13, 0x40
        /*0030*/ 	.byte	0xca, 0x01, 0xcf, 0x3a, 0x27, 0x51, 0x1a, 0x40, 0x30, 0xcc, 0x2d, 0xf3, 0xe1, 0x0c, 0x21, 0x40
        /*0040*/ 	.byte	0x0d, 0xb7, 0xfc, 0x82, 0x8e, 0x35, 0x25, 0x40
.L_8:


//--------------------- .text._ZN3cub18CUB_300001_SM_10006detail11EmptyKernelIvEEvv --------------------------
	.section	.text._ZN3cub18CUB_300001_SM_10006detail11EmptyKernelIvEEvv,"ax",@progbits
	.align	128
        .global         _ZN3cub18CUB_300001_SM_10006detail11EmptyKernelIvEEvv
        .type           _ZN3cub18CUB_300001_SM_10006detail11EmptyKernelIvEEvv,@function
        .size           _ZN3cub18CUB_300001_SM_10006detail11EmptyKernelIvEEvv,(.L_x_1 - _ZN3cub18CUB_300001_SM_10006detail11EmptyKernelIvEEvv)
        .other          _ZN3cub18CUB_300001_SM_10006detail11EmptyKernelIvEEvv,@"STO_CUDA_ENTRY STV_DEFAULT"
_ZN3cub18CUB_300001_SM_10006detail11EmptyKernelIvEEvv:
.text._ZN3cub18CUB_300001_SM_10006detail11EmptyKernelIvEEvv:
[----:B------:R-:W-:Y:S01]  /*0000*/  LDC R1, c[0x0][0x37c] ;  /* 0x0000df00ff017b82 */ /* 0x000fe20000000800 */
[----:B------:R-:W-:Y:S05]  /*0010*/  EXIT ;  /* 0x000000000000794d */ /* 0x000fea0003800000 */
.L_x_0:
[----:B------:R-:W-:-:S00]  /*0020*/  BRA `(.L_x_0) ;  /* 0xfffffffc00fc7947 */ /* 0x000fc0000383ffff */
[----:B------:R-:W-:-:S00]  /*0030*/  NOP ;  /* 0x0000000000007918 */ /* 0x000fc00000000000 */
        /* <DEDUP_REMOVED lines=12> */
.L_x_1:


//--------------------- .nv.global.init           --------------------------
	.section	.nv.global.init,"aw",@progbits
	.align	4
.nv.global.init:
	.type		_TOL_ParticleOnGridBound,@object
	.size		_TOL_ParticleOnGridBound,(mrg32k3aM1SubSeq - _TOL_ParticleOnGridBound)
_TOL_ParticleOnGridBound:
        /*0000*/ 	.byte	0x95, 0xbf, 0xd6, 0x33
	.type		mrg32k3aM1SubSeq,@object
	.size		mrg32k3aM1SubSeq,(mrg32k3aM2SubSeq - mrg32k3aM1SubSeq)
mrg32k3aM1SubSeq:
        /*0004*/ 	.byte	0x0b, 0xcc, 0xee, 0x04, 0x73, 0x29, 0x8b, 0x6f, 0xf6, 0x53, 0x03, 0xf6, 0x23, 0xf6, 0xea, 0xda
        /* <DEDUP_REMOVED lines=125> */
	.type		mrg32k3aM2SubSeq,@object
	.size		mrg32k3aM2SubSeq,(mrg32k3aM1 - mrg32k3aM2SubSeq)
mrg32k3aM2SubSeq:
        /* <DEDUP_REMOVED lines=126> */
	.type		mrg32k3aM1,@object
	.size		mrg32k3aM1,(mrg32k3aM1Seq - mrg32k3aM1)
mrg32k3aM1:
        /* <DEDUP_REMOVED lines=144> */
	.type		mrg32k3aM1Seq,@object
	.size		mrg32k3aM1Seq,(mrg32k3aM2 - mrg32k3aM1Seq)
mrg32k3aM1Seq:
        /* <DEDUP_REMOVED lines=144> */
	.type		mrg32k3aM2,@object
	.size		mrg32k3aM2,(mrg32k3aM2Seq - mrg32k3aM2)
mrg32k3aM2:
        /* <DEDUP_REMOVED lines=144> */
	.type		mrg32k3aM2Seq,@object
	.size		mrg32k3aM2Seq,(precalc_xorwow_matrix - mrg32k3aM2Seq)
mrg32k3aM2Seq:
        /* <DEDUP_REMOVED lines=144> */
	.type		precalc_xorwow_matrix,@object
	.size		precalc_xorwow_matrix,(precalc_xorwow_offset_matrix - precalc_xorwow_matrix)
precalc_xorwow_matrix:
        /* <DEDUP_REMOVED lines=6400> */
	.type		precalc_xorwow_offset_matrix,@object
	.size		precalc_xorwow_offset_matrix,(.L_1 - precalc_xorwow_offset_matrix)
precalc_xorwow_offset_matrix:
        /* <DEDUP_REMOVED lines=6400> */
.L_1:


//--------------------- .nv.shared.reserved.0     --------------------------
	.section	.nv.shared.reserved.0,"aw",@nobits
	.weak		__nv_reservedSMEM_offset_0_alias
	.size		__nv_reservedSMEM_offset_0_alias, 0, 64
	.other		__nv_reservedSMEM_offset_0_alias,@"STO_CUDA_RESERVED_SHARED STV_DEFAULT"
__nv_reservedSMEM_offset_0_alias:
	.zero		0
	.zero		64


//--------------------- .nv.global                --------------------------
	.section	.nv.global,"aw",@nobits
.nv.global:
	.type		_ZN40_INTERNAL_3cc3c5e6_4_k_cu_98a023a4_817856thrust24THRUST_300001_SM_1000_NS3seqE,@object
	.size		_ZN40_INTERNAL_3cc3c5e6_4_k_cu_98a023a4_817856thrust24THRUST_300001_SM_1000_NS3seqE,(_ZN40_INTERNAL_3cc3c5e6_4_k_cu_98a023a4_817854cuda3std3__48in_placeE - _ZN40_INTERNAL_3cc3c5e6_4_k_cu_98a023a4_817856thrust24THRUST_300001_SM_1000_NS3seqE)
_ZN40_INTERNAL_3cc3c5e6_4_k_cu_98a023a4_817856thrust24THRUST_300001_SM_1000_NS3seqE:
	.zero		1
	.type		_ZN40_INTERNAL_3cc3c5e6_4_k_cu_98a023a4_817854cuda3std3__48in_placeE,@object
	.size		_ZN40_INTERNAL_3cc3c5e6_4_k_cu_98a023a4_817854cuda3std3__48in_placeE,(_ZN40_INTERNAL_3cc3c5e6_4_k_cu_98a023a4_817854cuda3std6ranges3__45__cpo4sizeE - _ZN40_INTERNAL_3cc3c5e6_4_k_cu_98a023a4_817854cuda3std3__48in_placeE)
_ZN40_INTERNAL_3cc3c5e6_4_k_cu_98a023a4_817854cuda3std3__48in_placeE:
	.zero		1
	.type		_ZN40_INTERNAL_3cc3c5e6_4_k_cu_98a023a4_817854cuda3std6ranges3__45__cpo4sizeE,@object
	.size		_ZN40_INTERNAL_3cc3c5e6_4_k_cu_98a023a4_817854cuda3std6ranges3__45__cpo4sizeE,(_ZN40_INTERNAL_3cc3c5e6_4_k_cu_98a023a4_817856thrust24THRUST_300001_SM_1000_NS12placeholders2_3E - _ZN40_INTERNAL_3cc3c5e6_4_k_cu_98a023a4_817854cuda3std6ranges3__45__cpo4sizeE)
_ZN40_INTERNAL_3cc3c5e6_4_k_cu_98a023a4_817854cuda3std6ranges3__45__cpo4sizeE:
	.zero		1
	.type		_ZN40_INTERNAL_3cc3c5e6_4_k_cu_98a023a4_817856thrust24THRUST_300001_SM_1000_NS12placeholders2_3E,@object
	.size		_ZN40_INTERNAL_3cc3c5e6_4_k_cu_98a023a4_817856thrust24THRUST_300001_SM_1000_NS12placeholders2_3E,(_ZN40_INTERNAL_3cc3c5e6_4_k_cu_98a023a4_817854cuda3std3__45__cpo6cbeginE - _ZN40_INTERNAL_3cc3c5e6_4_k_cu_98a023a4_817856thrust24THRUST_300001_SM_1000_NS12placeholders2_3E)
_ZN40_INTERNAL_3cc3c5e6_4_k_cu_98a023a4_817856thrust24THRUST_300001_SM_1000_NS12placeholders2_3E:
	.zero		1
	.type		_ZN40_INTERNAL_3cc3c5e6_4_k_cu_98a023a4_817854cuda3std3__45__cpo6cbeginE,@object
	.size		_ZN40_INTERNAL_3cc3c5e6_4_k_cu_98a023a4_817854cuda3std3__45__cpo6cbeginE,(_ZN40_INTERNAL_3cc3c5e6_4_k_cu_98a023a4_817854cuda3std6ranges3__45__cpo6cbeginE - _ZN40_INTERNAL_3cc3c5e6_4_k_cu_98a023a4_817854cuda3std3__45__cpo6cbeginE)
_ZN40_INTERNAL_3cc3c5e6_4_k_cu_98a023a4_817854cuda3std3__45__cpo6cbeginE:
	.zero		1
	.type		_ZN40_INTERNAL_3cc3c5e6_4_k_cu_98a023a4_817854cuda3std6ranges3__45__cpo6cbeginE,@object
	.size		_ZN40_INTERNAL_3cc3c5e6_4_k_cu_98a023a4_817854cuda3std6ranges3__45__cpo6cbeginE,(_ZN40_INTERNAL_3cc3c5e6_4_k_cu_98a023a4_817856thrust24THRUST_300001_SM_1000_NS12placeholders2_7E - _ZN40_INTERNAL_3cc3c5e6_4_k_cu_98a023a4_817854cuda3std6ranges3__45__cpo6cbeginE)
_ZN40_INTERNAL_3cc3c5e6_4_k_cu_98a023a4_817854cuda3std6ranges3__45__cpo6cbeginE:
	.zero		1
	.type		_ZN40_INTERNAL_3cc3c5e6_4_k_cu_98a023a4_817856thrust24THRUST_300001_SM_1000_NS12placeholders2_7E,@object
	.size		_ZN40_INTERNAL_3cc3c5e6_4_k_cu_98a023a4_817856thrust24THRUST_300001_SM_1000_NS12placeholders2_7E,(_ZN40_INTERNAL_3cc3c5e6_4_k_cu_98a023a4_817854cuda3std3__45__cpo7crbeginE - _ZN40_INTERNAL_3cc3c5e6_4_k_cu_98a023a4_817856thrust24THRUST_300001_SM_1000_NS12placeholders2_7E)
_ZN40_INTERNAL_3cc3c5e6_4_k_cu_98a023a4_817856thrust24THRUST_300001_SM_1000_NS12placeholders2_7E:
	.zero		1
	.type		_ZN40_INTERNAL_3cc3c5e6_4_k_cu_98a023a4_817854cuda3std3__45__cpo7crbeginE,@object
	.size		_ZN40_INTERNAL_3cc3c5e6_4_k_cu_98a023a4_817854cuda3std3__45__cpo7crbeginE,(_ZN40_INTERNAL_3cc3c5e6_4_k_cu_98a023a4_817854cuda3std6ranges3__45__cpo4nextE - _ZN40_INTERNAL_3cc3c5e6_4_k_cu_98a023a4_817854cuda3std3__45__cpo7crbeginE)
_ZN40_INTERNAL_3cc3c5e6_4_k_cu_98a023a4_817854cuda3std3__45__cpo7crbeginE:
	.zero		1
	.type		_ZN40_INTERNAL_3cc3c5e6_4_k_cu_98a023a4_817854cuda3std6ranges3__45__cpo4nextE,@object
	.size		_ZN40_INTERNAL_3cc3c5e6_4_k_cu_98a023a4_817854cuda3std6ranges3__45__cpo4nextE,(_ZN40_INTERNAL_3cc3c5e6_4_k_cu_98a023a4_817854cuda3std6ranges3__45__cpo4swapE - _ZN40_INTERNAL_3cc3c5e6_4_k_cu_98a023a4_817854cuda3std6ranges3__45__cpo4nextE)
_ZN40_INTERNAL_3cc3c5e6_4_k_cu_98a023a4_817854cuda3std6ranges3__45__cpo4nextE:
	.zero		1
	.type		_ZN40_INTERNAL_3cc3c5e6_4_k_cu_98a023a4_817854cuda3std6ranges3__45__cpo4swapE,@object
	.size		_ZN40_INTERNAL_3cc3c5e6_4_k_cu_98a023a4_817854cuda3std6ranges3__45__cpo4swapE,(_ZN40_INTERNAL_3cc3c5e6_4_k_cu_98a023a4_817856thrust24THRUST_300001_SM_1000_NS8cuda_cub10par_nosyncE - _ZN40_INTERNAL_3cc3c5e6_4_k_cu_98a023a4_817854cuda3std6ranges3__45__cpo4swapE)
_ZN40_INTERNAL_3cc3c5e6_4_k_cu_98a023a4_817854cuda3std6ranges3__45__cpo4swapE:
	.zero		1
	.type		_ZN40_INTERNAL_3cc3c5e6_4_k_cu_98a023a4_817856thrust24THRUST_300001_SM_1000_NS8cuda_cub10par_nosyncE,@object
	.size		_ZN40_INTERNAL_3cc3c5e6_4_k_cu_98a023a4_817856thrust24THRUST_300001_SM_1000_NS8cuda_cub10par_nosyncE,(_ZN40_INTERNAL_3cc3c5e6_4_k_cu_98a023a4_817856thrust24THRUST_300001_SM_1000_NS12placeholders2_9E - _ZN40_INTERNAL_3cc3c5e6_4_k_cu_98a023a4_817856thrust24THRUST_300001_SM_1000_NS8cuda_cub10par_nosyncE)
_ZN40_INTERNAL_3cc3c5e6_4_k_cu_98a023a4_817856thrust24THRUST_300001_SM_1000_NS8cuda_cub10par_nosyncE:
	.zero		1
	.type		_ZN40_INTERNAL_3cc3c5e6_4_k_cu_98a023a4_817856thrust24THRUST_300001_SM_1000_NS12placeholders2_9E,@object
	.size		_ZN40_INTERNAL_3cc3c5e6_4_k_cu_98a023a4_817856thrust24THRUST_300001_SM_1000_NS12placeholders2_9E,(_ZN40_INTERNAL_3cc3c5e6_4_k_cu_98a023a4_817854cuda3std3__442_GLOBAL__N__3cc3c5e6_4_k_cu_98a023a4_817856ignoreE - _ZN40_INTERNAL_3cc3c5e6_4_k_cu_98a023a4_817856thrust24THRUST_300001_SM_1000_NS12placeholders2_9E)
_ZN40_INTERNAL_3cc3c5e6_4_k_cu_98a023a4_817856thrust24THRUST_300001_SM_1000_NS12placeholders2_9E:
	.zero		1
	.type		_ZN40_INTERNAL_3cc3c5e6_4_k_cu_98a023a4_817854cuda3std3__442_GLOBAL__N__3cc3c5e6_4_k_cu_98a023a4_817856ignoreE,@object
	.size		_ZN40_INTERNAL_3cc3c5e6_4_k_cu_98a023a4_817854cuda3std3__442_GLOBAL__N__3cc3c5e6_4_k_cu_98a023a4_817856ignoreE,(_ZN40_INTERNAL_3cc3c5e6_4_k_cu_98a023a4_817854cuda3std6ranges3__45__cpo4dataE - _ZN40_INTERNAL_3cc3c5e6_4_k_cu_98a023a4_817854cuda3std3__442_GLOBAL__N__3cc3c5e6_4_k_cu_98a023a4_817856ignoreE)
_ZN40_INTERNAL_3cc3c5e6_4_k_cu_98a023a4_817854cuda3std3__442_GLOBAL__N__3cc3c5e6_4_k_cu_98a023a4_817856ignoreE:
	.zero		1
	.type		_ZN40_INTERNAL_3cc3c5e6_4_k_cu_98a023a4_817854cuda3std6ranges3__45__cpo4dataE,@object
	.size		_ZN40_INTERNAL_3cc3c5e6_4_k_cu_98a023a4_817854cuda3std6ranges3__45__cpo4dataE,(_ZN40_INTERNAL_3cc3c5e6_4_k_cu_98a023a4_817856thrust24THRUST_300001_SM_1000_NS12placeholders2_1E - _ZN40_INTERNAL_3cc3c5e6_4_k_cu_98a023a4_817854cuda3std6ranges3__45__cpo4dataE)
_ZN40_INTERNAL_3cc3c5e6_4_k_cu_98a023a4_817854cuda3std6ranges3__45__cpo4dataE:
	.zero		1
	.type		_ZN40_INTERNAL_3cc3c5e6_4_k_cu_98a023a4_817856thrust24THRUST_300001_SM_1000_NS12placeholders2_1E,@object
	.size		_ZN40_INTERNAL_3cc3c5e6_4_k_cu_98a023a4_817856thrust24THRUST_300001_SM_1000_NS12placeholders2_1E,(_ZN40_INTERNAL_3cc3c5e6_4_k_cu_98a023a4_817854cuda3std3__45__cpo5beginE - _ZN40_INTERNAL_3cc3c5e6_4_k_cu_98a023a4_817856thrust24THRUST_300001_SM_1000_NS12placeholders2_1E)
_ZN40_INTERNAL_3cc3c5e6_4_k_cu_98a023a4_817856thrust24THRUST_300001_SM_1000_NS12placeholders2_1E:
	.zero		1
	.type		_ZN40_INTERNAL_3cc3c5e6_4_k_cu_98a023a4_817854cuda3std3__45__cpo5beginE,@object
	.size		_ZN40_INTERNAL_3cc3c5e6_4_k_cu_98a023a4_817854cuda3std3__45__cpo5beginE,(_ZN40_INTERNAL_3cc3c5e6_4_k_cu_98a023a4_817854cuda3std6ranges3__45__cpo5beginE - _ZN40_INTERNAL_3cc3c5e6_4_k_cu_98a023a4_817854cuda3std3__45__cpo5beginE)
_ZN40_INTERNAL_3cc3c5e6_4_k_cu_98a023a4_817854cuda3std3__45__cpo5beginE:
	.zero		1
	.type		_ZN40_INTERNAL_3cc3c5e6_4_k_cu_98a023a4_817854cuda3std6ranges3__45__cpo5beginE,@object
	.size		_ZN40_INTERNAL_3cc3c5e6_4_k_cu_98a023a4_817854cuda3std6ranges3__45__cpo5beginE,(_ZN40_INTERNAL_3cc3c5e6_4_k_cu_98a023a4_817856thrust24THRUST_300001_SM_1000_NS12placeholders2_5E - _ZN40_INTERNAL_3cc3c5e6_4_k_cu_98a023a4_817854cuda3std6ranges3__45__cpo5beginE)
_ZN40_INTERNAL_3cc3c5e6_4_k_cu_98a023a4_817854cuda3std6ranges3__45__cpo5beginE:
	.zero		1
	.type		_ZN40_INTERNAL_3cc3c5e6_4_k_cu_98a023a4_817856thrust24THRUST_300001_SM_1000_NS12placeholders2_5E,@object
	.size		_ZN40_INTERNAL_3cc3c5e6_4_k_cu_98a023a4_817856thrust24THRUST_300001_SM_1000_NS12placeholders2_5E,(_ZN40_INTERNAL_3cc3c5e6_4_k_cu_98a023a4_817854cuda3std3__45__cpo6rbeginE - _ZN40_INTERNAL_3cc3c5e6_4_k_cu_98a023a4_817856thrust24THRUST_300001_SM_1000_NS12placeholders2_5E)
_ZN40_INTERNAL_3cc3c5e6_4_k_cu_98a023a4_817856thrust24THRUST_300001_SM_1000_NS12placeholders2_5E:
	.zero		1
	.type		_ZN40_INTERNAL_3cc3c5e6_4_k_cu_98a023a4_817854cuda3std3__45__cpo6rbeginE,@object
	.size		_ZN40_INTERNAL_3cc3c5e6_4_k_cu_98a023a4_817854cuda3std3__45__cpo6rbeginE,(_ZN40_INTERNAL_3cc3c5e6_4_k_cu_98a023a4_817854cuda3std6ranges3__45__cpo7advanceE - _ZN40_INTERNAL_3cc3c5e6_4_k_cu_98a023a4_817854cuda3std3__45__cpo6rbeginE)
_ZN40_INTERNAL_3cc3c5e6_4_k_cu_98a023a4_817854cuda3std3__45__cpo6rbeginE:
	.zero		1
	.type		_ZN40_INTERNAL_3cc3c5e6_4_k_cu_98a023a4_817854cuda3std6ranges3__45__cpo7advanceE,@object
	.size		_ZN40_INTERNAL_3cc3c5e6_4_k_cu_98a023a4_817854cuda3std6ranges3__45__cpo7advanceE,(_ZN40_INTERNAL_3cc3c5e6_4_k_cu_98a023a4_817854cuda3std3__47nulloptE - _ZN40_INTERNAL_3cc3c5e6_4_k_cu_98a023a4_817854cuda3std6ranges3__45__cpo7advanceE)
_ZN40_INTERNAL_3cc3c5e6_4_k_cu_98a023a4_817854cuda3std6ranges3__45__cpo7advanceE:
	.zero		1
	.type		_ZN40_INTERNAL_3cc3c5e6_4_k_cu_98a023a4_817854cuda3std3__47nulloptE,@object
	.size		_ZN40_INTERNAL_3cc3c5e6_4_k_cu_98a023a4_817854cuda3std3__47nulloptE,(_ZN40_INTERNAL_3cc3c5e6_4_k_cu_98a023a4_817854cuda3std6ranges3__45__cpo8distanceE - _ZN40_INTERNAL_3cc3c5e6_4_k_cu_98a023a4_817854cuda3std3__47nulloptE)
_ZN40_INTERNAL_3cc3c5e6_4_k_cu_98a023a4_817854cuda3std3__47nulloptE:
	.zero		1
	.type		_ZN40_INTERNAL_3cc3c5e6_4_k_cu_98a023a4_817854cuda3std6ranges3__45__cpo8distanceE,@object
	.size		_ZN40_INTERNAL_3cc3c5e6_4_k_cu_98a023a4_817854cuda3std6ranges3__45__cpo8distanceE,(_ZN40_INTERNAL_3cc3c5e6_4_k_cu_98a023a4_817856thrust24THRUST_300001_SM_1000_NS12placeholders3_10E - _ZN40_INTERNAL_3cc3c5e6_4_k_cu_98a023a4_817854cuda3std6ranges3__45__cpo8distanceE)
_ZN40_INTERNAL_3cc3c5e6_4_k_cu_98a023a4_817854cuda3std6ranges3__45__cpo8distanceE:
	.zero		1
	.type		_ZN40_INTERNAL_3cc3c5e6_4_k_cu_98a023a4_817856thrust24THRUST_300001_SM_1000_NS12placeholders3_10E,@object
	.size		_ZN40_INTERNAL_3cc3c5e6_4_k_cu_98a023a4_817856thrust24THRUST_300001_SM_1000_NS12placeholders3_10E,(_ZN40_INTERNAL_3cc3c5e6_4_k_cu_98a023a4_817854cuda3std3__419piecewise_constructE - _ZN40_INTERNAL_3cc3c5e6_4_k_cu_98a023a4_817856thrust24THRUST_300001_SM_1000_NS12placeholders3_10E)
_ZN40_INTERNAL_3cc3c5e6_4_k_cu_98a023a4_817856thrust24THRUST_300001_SM_1000_NS12placeholders3_10E:
	.zero		1
	.type		_ZN40_INTERNAL_3cc3c5e6_4_k_cu_98a023a4_817854cuda3std3__419piecewise_constructE,@object
	.size		_ZN40_INTERNAL_3cc3c5e6_4_k_cu_98a023a4_817854cuda3std3__419piecewise_constructE,(_ZN40_INTERNAL_3cc3c5e6_4_k_cu_98a023a4_817854cuda3std6ranges3__45__cpo5cdataE - _ZN40_INTERNAL_3cc3c5e6_4_k_cu_98a023a4_817854cuda3std3__419piecewise_constructE)
_ZN40_INTERNAL_3cc3c5e6_4_k_cu_98a023a4_817854cuda3std3__419piecewise_constructE:
	.zero		1
	.type		_ZN40_INTERNAL_3cc3c5e6_4_k_cu_98a023a4_817854cuda3std6ranges3__45__cpo5cdataE,@object
	.size		_ZN40_INTERNAL_3cc3c5e6_4_k_cu_98a023a4_817854cuda3std6ranges3__45__cpo5cdataE,(_ZN40_INTERNAL_3cc3c5e6_4_k_cu_98a023a4_817856thrust24THRUST_300001_SM_1000_NS12placeholders2_2E - _ZN40_INTERNAL_3cc3c5e6_4_k_cu_98a023a4_817854cuda3std6ranges3__45__cpo5cdataE)
_ZN40_INTERNAL_3cc3c5e6_4_k_cu_98a023a4_817854cuda3std6ranges3__45__cpo5cdataE:
	.zero		1
	.type		_ZN40_INTERNAL_3cc3c5e6_4_k_cu_98a023a4_817856thrust24THRUST_300001_SM_1000_NS12placeholders2_2E,@object
	.size		_ZN40_INTERNAL_3cc3c5e6_4_k_cu_98a023a4_817856thrust24THRUST_300001_SM_1000_NS12placeholders2_2E,(_ZN40_INTERNAL_3cc3c5e6_4_k_cu_98a023a4_817854cuda3std3__45__cpo3endE - _ZN40_INTERNAL_3cc3c5e6_4_k_cu_98a023a4_817856thrust24THRUST_300001_SM_1000_NS12placeholders2_2E)
_ZN40_INTERNAL_3cc3c5e6_4_k_cu_98a023a4_817856thrust24THRUST_300001_SM_1000_NS12placeholders2_2E:
	.zero		1
	.type		_ZN40_INTERNAL_3cc3c5e6_4_k_cu_98a023a4_817854cuda3std3__45__cpo3endE,@object
	.size		_ZN40_INTERNAL_3cc3c5e6_4_k_cu_98a023a4_817854cuda3std3__45__cpo3endE,(_ZN40_INTERNAL_3cc3c5e6_4_k_cu_98a023a4_817854cuda3std6ranges3__45__cpo3endE - _ZN40_INTERNAL_3cc3c5e6_4_k_cu_98a023a4_817854cuda3std3__45__cpo3endE)
_ZN40_INTERNAL_3cc3c5e6_4_k_cu_98a023a4_817854cuda3std3__45__cpo3endE:
	.zero		1
	.type		_ZN40_INTERNAL_3cc3c5e6_4_k_cu_98a023a4_817854cuda3std6ranges3__45__cpo3endE,@object
	.size		_ZN40_INTERNAL_3cc3c5e6_4_k_cu_98a023a4_817854cuda3std6ranges3__45__cpo3endE,(_ZN40_INTERNAL_3cc3c5e6_4_k_cu_98a023a4_817856thrust24THRUST_300001_SM_1000_NS12placeholders2_6E - _ZN40_INTERNAL_3cc3c5e6_4_k_cu_98a023a4_817854cuda3std6ranges3__45__cpo3endE)
_ZN40_INTERNAL_3cc3c5e6_4_k_cu_98a023a4_817854cuda3std6ranges3__45__cpo3endE:
	.zero		1
	.type		_ZN40_INTERNAL_3cc3c5e6_4_k_cu_98a023a4_817856thrust24THRUST_300001_SM_1000_NS12placeholders2_6E,@object
	.size		_ZN40_INTERNAL_3cc3c5e6_4_k_cu_98a023a4_817856thrust24THRUST_300001_SM_1000_NS12placeholders2_6E,(_ZN40_INTERNAL_3cc3c5e6_4_k_cu_98a023a4_817854cuda3std3__45__cpo4rendE - _ZN40_INTERNAL_3cc3c5e6_4_k_cu_98a023a4_817856thrust24THRUST_300001_SM_1000_NS12placeholders2_6E)
_ZN40_INTERNAL_3cc3c5e6_4_k_cu_98a023a4_817856thrust24THRUST_300001_SM_1000_NS12placeholders2_6E:
	.zero		1
	.type		_ZN40_INTERNAL_3cc3c5e6_4_k_cu_98a023a4_817854cuda3std3__45__cpo4rendE,@object
	.size		_ZN40_INTERNAL_3cc3c5e6_4_k_cu_98a023a4_817854cuda3std3__45__cpo4rendE,(_ZN40_INTERNAL_3cc3c5e6_4_k_cu_98a023a4_817854cuda3std6ranges3__45__cpo9iter_swapE - _ZN40_INTERNAL_3cc3c5e6_4_k_cu_98a023a4_817854cuda3std3__45__cpo4rendE)
_ZN40_INTERNAL_3cc3c5e6_4_k_cu_98a023a4_817854cuda3std3__45__cpo4rendE:
	.zero		1
	.type		_ZN40_INTERNAL_3cc3c5e6_4_k_cu_98a023a4_817854cuda3std6ranges3__45__cpo9iter_swapE,@object
	.size		_ZN40_INTERNAL_3cc3c5e6_4_k_cu_98a023a4_817854cuda3std6ranges3__45__cpo9iter_swapE,(_ZN40_INTERNAL_3cc3c5e6_4_k_cu_98a023a4_817854cuda3std3__48unexpectE - _ZN40_INTERNAL_3cc3c5e6_4_k_cu_98a023a4_817854cuda3std6ranges3__45__cpo9iter_swapE)
_ZN40_INTERNAL_3cc3c5e6_4_k_cu_98a023a4_817854cuda3std6ranges3__45__cpo9iter_swapE:
	.zero		1
	.type		_ZN40_INTERNAL_3cc3c5e6_4_k_cu_98a023a4_817854cuda3std3__48unexpectE,@object
	.size		_ZN40_INTERNAL_3cc3c5e6_4_k_cu_98a023a4_817854cuda3std3__48unexpectE,(_ZN40_INTERNAL_3cc3c5e6_4_k_cu_98a023a4_817856thrust24THRUST_300001_SM_1000_NS8cuda_cub3parE - _ZN40_INTERNAL_3cc3c5e6_4_k_cu_98a023a4_817854cuda3std3__48unexpectE)
_ZN40_INTERNAL_3cc3c5e6_4_k_cu_98a023a4_817854cuda3std3__48unexpectE:
	.zero		1
	.type		_ZN40_INTERNAL_3cc3c5e6_4_k_cu_98a023a4_817856thrust24THRUST_300001_SM_1000_NS8cuda_cub3parE,@object
	.size		_ZN40_INTERNAL_3cc3c5e6_4_k_cu_98a023a4_817856thrust24THRUST_300001_SM_1000_NS8cuda_cub3parE,(_ZN40_INTERNAL_3cc3c5e6_4_k_cu_98a023a4_817856thrust24THRUST_300001_SM_1000_NS12placeholders2_4E - _ZN40_INTERNAL_3cc3c5e6_4_k_cu_98a023a4_817856thrust24THRUST_300001_SM_1000_NS8cuda_cub3parE)
_ZN40_INTERNAL_3cc3c5e6_4_k_cu_98a023a4_817856thrust24THRUST_300001_SM_1000_NS8cuda_cub3parE:
	.zero		1
	.type		_ZN40_INTERNAL_3cc3c5e6_4_k_cu_98a023a4_817856thrust24THRUST_300001_SM_1000_NS12placeholders2_4E,@object
	.size		_ZN40_INTERNAL_3cc3c5e6_4_k_cu_98a023a4_817856thrust24THRUST_300001_SM_1000_NS12placeholders2_4E,(_ZN40_INTERNAL_3cc3c5e6_4_k_cu_98a023a4_817854cuda3std3__45__cpo4cendE - _ZN40_INTERNAL_3cc3c5e6_4_k_cu_98a023a4_817856thrust24THRUST_300001_SM_1000_NS12placeholders2_4E)
_ZN40_INTERNAL_3cc3c5e6_4_k_cu_98a023a4_817856thrust24THRUST_300001_SM_1000_NS12placeholders2_4E:
	.zero		1
	.type		_ZN40_INTERNAL_3cc3c5e6_4_k_cu_98a023a4_817854cuda3std3__45__cpo4cendE,@object
	.size		_ZN40_INTERNAL_3cc3c5e6_4_k_cu_98a023a4_817854cuda3std3__45__cpo4cendE,(_ZN40_INTERNAL_3cc3c5e6_4_k_cu_98a023a4_817854cuda3std6ranges3__45__cpo4cendE - _ZN40_INTERNAL_3cc3c5e6_4_k_cu_98a023a4_817854cuda3std3__45__cpo4cendE)
_ZN40_INTERNAL_3cc3c5e6_4_k_cu_98a023a4_817854cuda3std3__45__cpo4cendE:
	.zero		1
	.type		_ZN40_INTERNAL_3cc3c5e6_4_k_cu_98a023a4_817854cuda3std6ranges3__45__cpo4cendE,@object
	.size		_ZN40_INTERNAL_3cc3c5e6_4_k_cu_98a023a4_817854cuda3std6ranges3__45__cpo4cendE,(_ZN40_INTERNAL_3cc3c5e6_4_k_cu_98a023a4_817854cuda3std3__420unreachable_sentinelE - _ZN40_INTERNAL_3cc3c5e6_4_k_cu_98a023a4_817854cuda3std6ranges3__45__cpo4cendE)
_ZN40_INTERNAL_3cc3c5e6_4_k_cu_98a023a4_817854cuda3std6ranges3__45__cpo4cendE:
	.zero		1
	.type		_ZN40_INTERNAL_3cc3c5e6_4_k_cu_98a023a4_817854cuda3std3__420unreachable_sentinelE,@object
	.size		_ZN40_INTERNAL_3cc3c5e6_4_k_cu_98a023a4_817854cuda3std3__420unreachable_sentinelE,(_ZN40_INTERNAL_3cc3c5e6_4_k_cu_98a023a4_817854cuda3std6ranges3__45__cpo5ssizeE - _ZN40_INTERNAL_3cc3c5e6_4_k_cu_98a023a4_817854cuda3std3__420unreachable_sentinelE)
_ZN40_INTERNAL_3cc3c5e6_4_k_cu_98a023a4_817854cuda3std3__420unreachable_sentinelE:
	.zero		1
	.type		_ZN40_INTERNAL_3cc3c5e6_4_k_cu_98a023a4_817854cuda3std6ranges3__45__cpo5ssizeE,@object
	.size		_ZN40_INTERNAL_3cc3c5e6_4_k_cu_98a023a4_817854cuda3std6ranges3__45__cpo5ssizeE,(_ZN40_INTERNAL_3cc3c5e6_4_k_cu_98a023a4_817856thrust24THRUST_300001_SM_1000_NS12placeholders2_8E - _ZN40_INTERNAL_3cc3c5e6_4_k_cu_98a023a4_817854cuda3std6ranges3__45__cpo5ssizeE)
_ZN40_INTERNAL_3cc3c5e6_4_k_cu_98a023a4_817854cuda3std6ranges3__45__cpo5ssizeE:
	.zero		1
	.type		_ZN40_INTERNAL_3cc3c5e6_4_k_cu_98a023a4_817856thrust24THRUST_300001_SM_1000_NS12placeholders2_8E,@object
	.size		_ZN40_INTERNAL_3cc3c5e6_4_k_cu_98a023a4_817856thrust24THRUST_300001_SM_1000_NS12placeholders2_8E,(_ZN40_INTERNAL_3cc3c5e6_4_k_cu_98a023a4_817854cuda3std3__45__cpo5crendE - _ZN40_INTERNAL_3cc3c5e6_4_k_cu_98a023a4_817856thrust24THRUST_300001_SM_1000_NS12placeholders2_8E)
_ZN40_INTERNAL_3cc3c5e6_4_k_cu_98a023a4_817856thrust24THRUST_300001_SM_1000_NS12placeholders2_8E:
	.zero		1
	.type		_ZN40_INTERNAL_3cc3c5e6_4_k_cu_98a023a4_817854cuda3std3__45__cpo5crendE,@object
	.size		_ZN40_INTERNAL_3cc3c5e6_4_k_cu_98a023a4_817854cuda3std3__45__cpo5crendE,(_ZN40_INTERNAL_3cc3c5e6_4_k_cu_98a023a4_817854cuda3std6ranges3__45__cpo4prevE - _ZN40_INTERNAL_3cc3c5e6_4_k_cu_98a023a4_817854cuda3std3__45__cpo5crendE)
_ZN40_INTERNAL_3cc3c5e6_4_k_cu_98a023a4_817854cuda3std3__45__cpo5crendE:
	.zero		1
	.type		_ZN40_INTERNAL_3cc3c5e6_4_k_cu_98a023a4_817854cuda3std6ranges3__45__cpo4prevE,@object
	.size		_ZN40_INTERNAL_3cc3c5e6_4_k_cu_98a023a4_817854cuda3std6ranges3__45__cpo4prevE,(_ZN40_INTERNAL_3cc3c5e6_4_k_cu_98a023a4_817854cuda3std6ranges3__45__cpo9iter_moveE - _ZN40_INTERNAL_3cc3c5e6_4_k_cu_98a023a4_817854cuda3std6ranges3__45__cpo4prevE)
_ZN40_INTERNAL_3cc3c5e6_4_k_cu_98a023a4_817854cuda3std6ranges3__45__cpo4prevE:
	.zero		1
	.type		_ZN40_INTERNAL_3cc3c5e6_4_k_cu_98a023a4_817854cuda3std6ranges3__45__cpo9iter_moveE,@object
	.size		_ZN40_INTERNAL_3cc3c5e6_4_k_cu_98a023a4_817854cuda3std6ranges3__45__cpo9iter_moveE,(_ZN40_INTERNAL_3cc3c5e6_4_k_cu_98a023a4_817856thrust24THRUST_300001_SM_1000_NS6system6detail10sequential3seqE - _ZN40_INTERNAL_3cc3c5e6_4_k_cu_98a023a4_817854cuda3std6ranges3__45__cpo9iter_moveE)
_ZN40_INTERNAL_3cc3c5e6_4_k_cu_98a023a4_817854cuda3std6ranges3__45__cpo9iter_moveE:
	.zero		1
	.type		_ZN40_INTERNAL_3cc3c5e6_4_k_cu_98a023a4_817856thrust24THRUST_300001_SM_1000_NS6system6detail10sequential3seqE,@object
	.size		_ZN40_INTERNAL_3cc3c5e6_4_k_cu_98a023a4_817856thrust24THRUST_300001_SM_1000_NS6system6detail10sequential3seqE,(.L_41 - _ZN40_INTERNAL_3cc3c5e6_4_k_cu_98a023a4_817856thrust24THRUST_300001_SM_1000_NS6system6detail10sequential3seqE)
_ZN40_INTERNAL_3cc3c5e6_4_k_cu_98a023a4_817856thrust24THRUST_300001_SM_1000_NS6system6detail10sequential3seqE:
	.zero		1
.L_41:


//--------------------- .nv.constant0._ZN3cub18CUB_300001_SM_10006detail11EmptyKernelIvEEvv --------------------------
	.section	.nv.constant0._ZN3cub18CUB_300001_SM_10006detail11EmptyKernelIvEEvv,"a",@progbits
	.sectionflags	@""
	.align	4
.nv.constant0._ZN3cub18CUB_300001_SM_10006detail11EmptyKernelIvEEvv:
	.zero		896


//--------------------- SYMBOLS --------------------------

	.type		.nv.reservedSmem.offset0,@object
	.size		.nv.reservedSmem.offset0,0x4
